//
// Generated by NVIDIA NVVM Compiler
//
// Compiler Build ID: CL-36424714
// Cuda compilation tools, release 13.0, V13.0.88
// Based on NVVM 20.0.0
//

.version 9.0
.target sm_100
.address_size 64

	// .globl	_Z12mapPredicatePiS_j

.visible .entry _Z12mapPredicatePiS_j(
	.param .u64 .ptr .align 1 _Z12mapPredicatePiS_j_param_0,
	.param .u64 .ptr .align 1 _Z12mapPredicatePiS_j_param_1,
	.param .u32 _Z12mapPredicatePiS_j_param_2
)
{
	.reg .pred 	%p<3>;
	.reg .b32 	%r<10>;
	.reg .b64 	%rd<8>;

	ld.param.u64 	%rd1, [_Z12mapPredicatePiS_j_param_0];
	ld.param.u64 	%rd2, [_Z12mapPredicatePiS_j_param_1];
	ld.param.u32 	%r2, [_Z12mapPredicatePiS_j_param_2];
	mov.u32 	%r3, %tid.x;
	mov.u32 	%r4, %ctaid.x;
	mov.u32 	%r5, %ntid.x;
	mad.lo.s32 	%r1, %r4, %r5, %r3;
	setp.gt.u32 	%p1, %r1, %r2;
	@%p1 bra 	$L__BB0_2;
	cvta.to.global.u64 	%rd3, %rd2;
	cvta.to.global.u64 	%rd4, %rd1;
	mul.wide.s32 	%rd5, %r1, 4;
	add.s64 	%rd6, %rd3, %rd5;
	mov.b32 	%r6, 0;
	st.global.u32 	[%rd6], %r6;
	add.s64 	%rd7, %rd4, %rd5;
	ld.global.u32 	%r7, [%rd7];
	mad.lo.s32 	%r8, %r7, -1431655765, 715827882;
	setp.lt.u32 	%p2, %r8, 1431655765;
	selp.u32 	%r9, 1, 0, %p2;
	st.global.u32 	[%rd6], %r9;
$L__BB0_2:
	ret;

}
	// .globl	_Z4scanPiS_j
.visible .entry _Z4scanPiS_j(
	.param .u64 .ptr .align 1 _Z4scanPiS_j_param_0,
	.param .u64 .ptr .align 1 _Z4scanPiS_j_param_1,
	.param .u32 _Z4scanPiS_j_param_2
)
{
	.reg .pred 	%p<6>;
	.reg .b32 	%r<22>;
	.reg .b32 	%f<25>;
	.reg .b64 	%rd<10>;

	ld.param.u64 	%rd3, [_Z4scanPiS_j_param_0];
	ld.param.u64 	%rd4, [_Z4scanPiS_j_param_1];
	ld.param.u32 	%r6, [_Z4scanPiS_j_param_2];
	cvta.to.global.u64 	%rd1, %rd4;
	mov.u32 	%r7, %tid.x;
	mov.u32 	%r8, %ctaid.x;
	mov.u32 	%r9, %ntid.x;
	mad.lo.s32 	%r1, %r8, %r9, %r7;
	setp.gt.u32 	%p1, %r1, %r6;
	@%p1 bra 	$L__BB1_6;
	cvta.to.global.u64 	%rd5, %rd3;
	mul.wide.s32 	%rd6, %r1, 4;
	add.s64 	%rd7, %rd5, %rd6;
	ld.global.u32 	%r11, [%rd7];
	add.s64 	%rd2, %rd1, %rd6;
	st.global.u32 	[%rd2], %r11;
	bar.sync 	0;
	cvt.rn.f32.u32 	%f2, %r6;
	setp.eq.s32 	%p2, %r6, 0;
	selp.f32 	%f3, 0fC1B80000, 0f00000000, %p2;
	mov.b32 	%r12, %f2;
	add.s32 	%r13, %r12, -1060439283;
	and.b32  	%r14, %r13, -8388608;
	sub.s32 	%r15, %r12, %r14;
	mov.b32 	%f4, %r15;
	cvt.rn.f32.s32 	%f5, %r14;
	fma.rn.f32 	%f6, %f5, 0f34000000, %f3;
	add.f32 	%f7, %f4, 0fBF800000;
	fma.rn.f32 	%f8, %f7, 0f3DC6B27F, 0fBE2C7F30;
	fma.rn.f32 	%f9, %f8, %f7, 0f3E2FCF2A;
	fma.rn.f32 	%f10, %f9, %f7, 0fBE374E43;
	fma.rn.f32 	%f11, %f10, %f7, 0f3E520BF4;
	fma.rn.f32 	%f12, %f11, %f7, 0fBE763C8B;
	fma.rn.f32 	%f13, %f12, %f7, 0f3E93BF99;
	fma.rn.f32 	%f14, %f13, %f7, 0fBEB8AA49;
	fma.rn.f32 	%f15, %f14, %f7, 0f3EF6384A;
	fma.rn.f32 	%f16, %f15, %f7, 0fBF38AA3B;
	mul.f32 	%f17, %f7, %f16;
	mul.f32 	%f18, %f7, %f17;
	fma.rn.f32 	%f19, %f7, 0f3FB8AA3B, %f18;
	add.f32 	%f20, %f6, %f19;
	setp.gt.u32 	%p3, %r12, 2139095039;
	fma.rn.f32 	%f21, %f2, 0f7F800000, 0f7F800000;
	selp.f32 	%f22, %f21, %f20, %p3;
	add.f32 	%f23, %f22, 0f3F800000;
	selp.f32 	%f1, 0fFF800000, %f23, %p2;
	mov.b32 	%r20, 1;
	mov.u32 	%r21, %r20;
$L__BB1_2:
	cvt.rn.f32.u32 	%f24, %r20;
	setp.leu.f32 	%p4, %f1, %f24;
	@%p4 bra 	$L__BB1_6;
	setp.lt.s32 	%p5, %r1, %r21;
	@%p5 bra 	$L__BB1_5;
	sub.s32 	%r16, %r1, %r21;
	mul.wide.s32 	%rd8, %r16, 4;
	add.s64 	%rd9, %rd1, %rd8;
	ld.global.u32 	%r17, [%rd9];
	ld.global.u32 	%r18, [%rd2];
	add.s32 	%r19, %r18, %r17;
	st.global.u32 	[%rd2], %r19;
$L__BB1_5:
	shl.b32 	%r21, %r21, 1;
	bar.sync 	0;
	add.s32 	%r20, %r20, 1;
	bra.uni 	$L__BB1_2;
$L__BB1_6:
	ret;

}
	// .globl	_Z7compactPiS_S_S_j
.visible .entry _Z7compactPiS_S_S_j(
	.param .u64 .ptr .align 1 _Z7compactPiS_S_S_j_param_0,
	.param .u64 .ptr .align 1 _Z7compactPiS_S_S_j_param_1,
	.param .u64 .ptr .align 1 _Z7compactPiS_S_S_j_param_2,
	.param .u64 .ptr .align 1 _Z7compactPiS_S_S_j_param_3,
	.param .u32 _Z7compactPiS_S_S_j_param_4
)
{
	.reg .pred 	%p<3>;
	.reg .b32 	%r<9>;
	.reg .b64 	%rd<16>;

	ld.param.u64 	%rd1, [_Z7compactPiS_S_S_j_param_0];
	ld.param.u64 	%rd2, [_Z7compactPiS_S_S_j_param_1];
	ld.param.u64 	%rd3, [_Z7compactPiS_S_S_j_param_2];
	ld.param.u64 	%rd4, [_Z7compactPiS_S_S_j_param_3];
	ld.param.u32 	%r2, [_Z7compactPiS_S_S_j_param_4];
	mov.u32 	%r3, %tid.x;
	mov.u32 	%r4, %ctaid.x;
	mov.u32 	%r5, %ntid.x;
	mad.lo.s32 	%r1, %r4, %r5, %r3;
	setp.gt.u32 	%p1, %r1, %r2;
	@%p1 bra 	$L__BB2_3;
	cvta.to.global.u64 	%rd5, %rd2;
	mul.wide.s32 	%rd6, %r1, 4;
	add.s64 	%rd7, %rd5, %rd6;
	ld.global.u32 	%r6, [%rd7];
	setp.ne.s32 	%p2, %r6, 1;
	@%p2 bra 	$L__BB2_3;
	cvta.to.global.u64 	%rd8, %rd1;
	add.s64 	%rd10, %rd8, %rd6;
	ld.global.u32 	%r7, [%rd10];
	cvta.to.global.u64 	%rd11, %rd3;
	add.s64 	%rd12, %rd11, %rd6;
	ld.global.u32 	%r8, [%rd12];
	cvta.to.global.u64 	%rd13, %rd4;
	mul.wide.s32 	%rd14, %r8, 4;
	add.s64 	%rd15, %rd13, %rd14;
	st.global.u32 	[%rd15+-4], %r7;
$L__BB2_3:
	ret;

}


// ===== COMPILED SASS (sm_100) =====

	.target	sm_100

	.elftype	@"ET_EXEC"


//--------------------- .note.nv.tkinfo           --------------------------
	.section	.note.nv.tkinfo,"",@"SHT_NOTE"
	.sectionflags	@"SHF_NOTE_NV_TKINFO"
	.tkinfo
        /*0018*/ 	.word	0x00000002
        /*0030*/ 	.string	""
        /*0030*/ 	.string	"ptxas"
        /*0030*/ 	.string	"Cuda compilation tools, release 13.0, V13.0.88"
        /*0030*/ 	.string	"Build cuda_13.0.r13.0/compiler.36424714_0"
        /*0030*/ 	.string	"-arch sm_100 -m 64 "



//--------------------- .note.nv.cuinfo           --------------------------
	.section	.note.nv.cuinfo,"",@"SHT_NOTE"
	.sectionflags	@"SHF_NOTE_NV_CUINFO"
        /*0018*/ 	.short	0x0002
        /*001a*/ 	.short	0x0064
        /*001c*/ 	.short	0x0082
	.zero		2


//--------------------- .nv.info                  --------------------------
	.section	.nv.info,"",@"SHT_CUDA_INFO"
	.align	4


	//----- nvinfo : EIATTR_REGCOUNT
	.align		4
        /*0000*/ 	.byte	0x04, 0x2f
        /*0002*/ 	.short	(.L_1 - .L_0)
	.align		4
.L_0:
        /*0004*/ 	.word	index@(_Z12mapPredicatePiS_j)
        /*0008*/ 	.word	0x0000000a


	//----- nvinfo : EIATTR_FRAME_SIZE
	.align		4
.L_1:
        /*000c*/ 	.byte	0x04, 0x11
        /*000e*/ 	.short	(.L_3 - .L_2)
	.align		4
.L_2:
        /*0010*/ 	.word	index@(_Z12mapPredicatePiS_j)
        /*0014*/ 	.word	0x00000000


	//----- nvinfo : EIATTR_REGCOUNT
	.align		4
.L_3:
        /*0018*/ 	.byte	0x04, 0x2f
        /*001a*/ 	.short	(.L_5 - .L_4)
	.align		4
.L_4:
        /*001c*/ 	.word	index@(_Z4scanPiS_j)
        /*0020*/ 	.word	0x0000000d


	//----- nvinfo : EIATTR_FRAME_SIZE
	.align		4
.L_5:
        /*0024*/ 	.byte	0x04, 0x11
        /*0026*/ 	.short	(.L_7 - .L_6)
	.align		4
.L_6:
        /*0028*/ 	.word	index@(_Z4scanPiS_j)
        /*002c*/ 	.word	0x00000000


	//----- nvinfo : EIATTR_REGCOUNT
	.align		4
.L_7:
        /*0030*/ 	.byte	0x04, 0x2f
        /*0032*/ 	.short	(.L_9 - .L_8)
	.align		4
.L_8:
        /*0034*/ 	.word	index@(_Z7compactPiS_S_S_j)
        /*0038*/ 	.word	0x0000000a


	//----- nvinfo : EIATTR_FRAME_SIZE
	.align		4
.L_9:
        /*003c*/ 	.byte	0x04, 0x11
        /*003e*/ 	.short	(.L_11 - .L_10)
	.align		4
.L_10:
        /*0040*/ 	.word	index@(_Z7compactPiS_S_S_j)
        /*0044*/ 	.word	0x00000000


	//----- nvinfo : EIATTR_MIN_STACK_SIZE
	.align		4
.L_11:
        /*0048*/ 	.byte	0x04, 0x12
        /*004a*/ 	.short	(.L_13 - .L_12)
	.align		4
.L_12:
        /*004c*/ 	.word	index@(_Z7compactPiS_S_S_j)
        /*0050*/ 	.word	0x00000000


	//----- nvinfo : EIATTR_MIN_STACK_SIZE
	.align		4
.L_13:
        /*0054*/ 	.byte	0x04, 0x12
        /*0056*/ 	.short	(.L_15 - .L_14)
	.align		4
.L_14:
        /*0058*/ 	.word	index@(_Z4scanPiS_j)
        /*005c*/ 	.word	0x00000000


	//----- nvinfo : EIATTR_MIN_STACK_SIZE
	.align		4
.L_15:
        /*0060*/ 	.byte	0x04, 0x12
        /*0062*/ 	.short	(.L_17 - .L_16)
	.align		4
.L_16:
        /*0064*/ 	.word	index@(_Z12mapPredicatePiS_j)
        /*0068*/ 	.word	0x00000000
.L_17:


//--------------------- .nv.compat                --------------------------
	.section	.nv.compat,"",@"SHT_CUDA_COMPAT_INFO"
	.align	4
        /*0000*/ 	.byte	0x02, 0x09, 0x00, 0x00, 0x02, 0x02, 0x01, 0x00, 0x02, 0x05, 0x05, 0x00, 0x03, 0x07, 0x01, 0x01
        /*0010*/ 	.byte	0x02, 0x03, 0x00, 0x00, 0x02, 0x06, 0x01, 0x00, 0x04, 0x0b, 0x08, 0x00, 0x01, 0x00, 0x00, 0x00
        /*0020*/ 	.byte	0x00, 0x00, 0x00, 0x00


//--------------------- .nv.info._Z7compactPiS_S_S_j --------------------------
	.section	.nv.info._Z7compactPiS_S_S_j,"",@"SHT_CUDA_INFO"
	.sectionflags	@""
	.align	4


	//----- nvinfo : EIATTR_CUDA_API_VERSION
	.align		4
        /*0000*/ 	.byte	0x04, 0x37
        /*0002*/ 	.short	(.L_19 - .L_18)
.L_18:
        /*0004*/ 	.word	0x00000082


	//----- nvinfo : EIATTR_KPARAM_INFO
	.align		4
.L_19:
        /*0008*/ 	.byte	0x04, 0x17
        /*000a*/ 	.short	(.L_21 - .L_20)
.L_20:
        /*000c*/ 	.word	0x00000000
        /*0010*/ 	.short	0x0004
        /*0012*/ 	.short	0x0020
        /*0014*/ 	.byte	0x00, 0xf0, 0x11, 0x00


	//----- nvinfo : EIATTR_KPARAM_INFO
	.align		4
.L_21:
        /*0018*/ 	.byte	0x04, 0x17
        /*001a*/ 	.short	(.L_23 - .L_22)
.L_22:
        /*001c*/ 	.word	0x00000000
        /*0020*/ 	.short	0x0003
        /*0022*/ 	.short	0x0018
        /*0024*/ 	.byte	0x00, 0xf5, 0x21, 0x00


	//----- nvinfo : EIATTR_KPARAM_INFO
	.align		4
.L_23:
        /*0028*/ 	.byte	0x04, 0x17
        /*002a*/ 	.short	(.L_25 - .L_24)
.L_24:
        /*002c*/ 	.word	0x00000000
        /*0030*/ 	.short	0x0002
        /*0032*/ 	.short	0x0010
        /*0034*/ 	.byte	0x00, 0xf5, 0x21, 0x00


	//----- nvinfo : EIATTR_KPARAM_INFO
	.align		4
.L_25:
        /*0038*/ 	.byte	0x04, 0x17
        /*003a*/ 	.short	(.L_27 - .L_26)
.L_26:
        /*003c*/ 	.word	0x00000000
        /*0040*/ 	.short	0x0001
        /*0042*/ 	.short	0x0008
        /*0044*/ 	.byte	0x00, 0xf5, 0x21, 0x00


	//----- nvinfo : EIATTR_KPARAM_INFO
	.align		4
.L_27:
        /*0048*/ 	.byte	0x04, 0x17
        /*004a*/ 	.short	(.L_29 - .L_28)
.L_28:
        /*004c*/ 	.word	0x00000000
        /*0050*/ 	.short	0x0000
        /*0052*/ 	.short	0x0000
        /*0054*/ 	.byte	0x00, 0xf5, 0x21, 0x00


	//----- nvinfo : EIATTR_SPARSE_MMA_MASK
	.align		4
.L_29:
        /*0058*/ 	.byte	0x03, 0x50
        /*005a*/ 	.short	0x0000


	//----- nvinfo : EIATTR_MAXREG_COUNT
	.align		4
        /*005c*/ 	.byte	0x03, 0x1b
        /*005e*/ 	.short	0x00ff


	//----- nvinfo : EIATTR_MERCURY_ISA_VERSION
	.align		4
        /*0060*/ 	.byte	0x03, 0x5f
        /*0062*/ 	.short	0x0101


	//----- nvinfo : EIATTR_VRC_CTA_INIT_COUNT
	.align		4
        /*0064*/ 	.byte	0x02, 0x4a
	.zero		1
	.zero		1


	//----- nvinfo : EIATTR_EXIT_INSTR_OFFSETS
	.align		4
        /*0068*/ 	.byte	0x04, 0x1c
        /*006a*/ 	.short	(.L_31 - .L_30)


	//   ....[0]....
.L_30:
        /*006c*/ 	.word	0x00000070


	//   ....[1]....
        /*0070*/ 	.word	0x000000d0


	//   ....[2]....
        /*0074*/ 	.word	0x00000170


	//----- nvinfo : EIATTR_CBANK_PARAM_SIZE
	.align		4
.L_31:
        /*0078*/ 	.byte	0x03, 0x19
        /*007a*/ 	.short	0x0024


	//----- nvinfo : EIATTR_PARAM_CBANK
	.align		4
        /*007c*/ 	.byte	0x04, 0x0a
        /*007e*/ 	.short	(.L_33 - .L_32)
	.align		4
.L_32:
        /*0080*/ 	.word	index@(.nv.constant0._Z7compactPiS_S_S_j)
        /*0084*/ 	.short	0x0380
        /*0086*/ 	.short	0x0024


	//----- nvinfo : EIATTR_SW_WAR
	.align		4
.L_33:
        /*0088*/ 	.byte	0x04, 0x36
        /*008a*/ 	.short	(.L_35 - .L_34)
.L_34:
        /*008c*/ 	.word	0x00000008
.L_35:


//--------------------- .nv.info._Z4scanPiS_j     --------------------------
	.section	.nv.info._Z4scanPiS_j,"",@"SHT_CUDA_INFO"
	.sectionflags	@""
	.align	4


	//----- nvinfo : EIATTR_CUDA_API_VERSION
	.align		4
        /*0000*/ 	.byte	0x04, 0x37
        /*0002*/ 	.short	(.L_37 - .L_36)
.L_36:
        /*0004*/ 	.word	0x00000082


	//----- nvinfo : EIATTR_KPARAM_INFO
	.align		4
.L_37:
        /*0008*/ 	.byte	0x04, 0x17
        /*000a*/ 	.short	(.L_39 - .L_38)
.L_38:
        /*000c*/ 	.word	0x00000000
        /*0010*/ 	.short	0x0002
        /*0012*/ 	.short	0x0010
        /*0014*/ 	.byte	0x00, 0xf0, 0x11, 0x00


	//----- nvinfo : EIATTR_KPARAM_INFO
	.align		4
.L_39:
        /*0018*/ 	.byte	0x04, 0x17
        /*001a*/ 	.short	(.L_41 - .L_40)
.L_40:
        /*001c*/ 	.word	0x00000000
        /*0020*/ 	.short	0x0001
        /*0022*/ 	.short	0x0008
        /*0024*/ 	.byte	0x00, 0xf5, 0x21, 0x00


	//----- nvinfo : EIATTR_KPARAM_INFO
	.align		4
.L_41:
        /*0028*/ 	.byte	0x04, 0x17
        /*002a*/ 	.short	(.L_43 - .L_42)
.L_42:
        /*002c*/ 	.word	0x00000000
        /*0030*/ 	.short	0x0000
        /*0032*/ 	.short	0x0000
        /*0034*/ 	.byte	0x00, 0xf5, 0x21, 0x00


	//----- nvinfo : EIATTR_SPARSE_MMA_MASK
	.align		4
.L_43:
        /*0038*/ 	.byte	0x03, 0x50
        /*003a*/ 	.short	0x0000


	//----- nvinfo : EIATTR_MAXREG_COUNT
	.align		4
        /*003c*/ 	.byte	0x03, 0x1b
        /*003e*/ 	.short	0x00ff


	//----- nvinfo : EIATTR_NUM_BARRIERS
	.align		4
        /*0040*/ 	.byte	0x02, 0x4c
        /*0042*/ 	.byte	0x01
	.zero		1


	//----- nvinfo : EIATTR_MERCURY_ISA_VERSION
	.align		4
        /*0044*/ 	.byte	0x03, 0x5f
        /*0046*/ 	.short	0x0101


	//----- nvinfo : EIATTR_VRC_CTA_INIT_COUNT
	.align		4
        /*0048*/ 	.byte	0x02, 0x4a
	.zero		1
	.zero		1


	//----- nvinfo : EIATTR_EXIT_INSTR_OFFSETS
	.align		4
        /*004c*/ 	.byte	0x04, 0x1c
        /*004e*/ 	.short	(.L_45 - .L_44)


	//   ....[0]....
.L_44:
        /*0050*/ 	.word	0x00000070


	//   ....[1]....
        /*0054*/ 	.word	0x000002d0


	//   ....[2]....
        /*0058*/ 	.word	0x000003e0


	//----- nvinfo : EIATTR_CBANK_PARAM_SIZE
	.align		4
.L_45:
        /*005c*/ 	.byte	0x03, 0x19
        /*005e*/ 	.short	0x0014


	//----- nvinfo : EIATTR_PARAM_CBANK
	.align		4
        /*0060*/ 	.byte	0x04, 0x0a
        /*0062*/ 	.short	(.L_47 - .L_46)
	.align		4
.L_46:
        /*0064*/ 	.word	index@(.nv.constant0._Z4scanPiS_j)
        /*0068*/ 	.short	0x0380
        /*006a*/ 	.short	0x0014


	//----- nvinfo : EIATTR_SW_WAR
	.align		4
.L_47:
        /*006c*/ 	.byte	0x04, 0x36
        /*006e*/ 	.short	(.L_49 - .L_48)
.L_48:
        /*0070*/ 	.word	0x00000008
.L_49:


//--------------------- .nv.info._Z12mapPredicatePiS_j --------------------------
	.section	.nv.info._Z12mapPredicatePiS_j,"",@"SHT_CUDA_INFO"
	.sectionflags	@""
	.align	4


	//----- nvinfo : EIATTR_CUDA_API_VERSION
	.align		4
        /*0000*/ 	.byte	0x04, 0x37
        /*0002*/ 	.short	(.L_51 - .L_50)
.L_50:
        /*0004*/ 	.word	0x00000082


	//----- nvinfo : EIATTR_KPARAM_INFO
	.align		4
.L_51:
        /*0008*/ 	.byte	0x04, 0x17
        /*000a*/ 	.short	(.L_53 - .L_52)
.L_52:
        /*000c*/ 	.word	0x00000000
        /*0010*/ 	.short	0x0002
        /*0012*/ 	.short	0x0010
        /*0014*/ 	.byte	0x00, 0xf0, 0x11, 0x00


	//----- nvinfo : EIATTR_KPARAM_INFO
	.align		4
.L_53:
        /*0018*/ 	.byte	0x04, 0x17
        /*001a*/ 	.short	(.L_55 - .L_54)
.L_54:
        /*001c*/ 	.word	0x00000000
        /*0020*/ 	.short	0x0001
        /*0022*/ 	.short	0x0008
        /*0024*/ 	.byte	0x00, 0xf5, 0x21, 0x00


	//----- nvinfo : EIATTR_KPARAM_INFO
	.align		4
.L_55:
        /*0028*/ 	.byte	0x04, 0x17
        /*002a*/ 	.short	(.L_57 - .L_56)
.L_56:
        /*002c*/ 	.word	0x00000000
        /*0030*/ 	.short	0x0000
        /*0032*/ 	.short	0x0000
        /*0034*/ 	.byte	0x00, 0xf5, 0x21, 0x00


	//----- nvinfo : EIATTR_SPARSE_MMA_MASK
	.align		4
.L_57:
        /*0038*/ 	.byte	0x03, 0x50
        /*003a*/ 	.short	0x0000


	//----- nvinfo : EIATTR_MAXREG_COUNT
	.align		4
        /*003c*/ 	.byte	0x03, 0x1b
        /*003e*/ 	.short	0x00ff


	//----- nvinfo : EIATTR_MERCURY_ISA_VERSION
	.align		4
        /*0040*/ 	.byte	0x03, 0x5f
        /*0042*/ 	.short	0x0101


	//----- nvinfo : EIATTR_VRC_CTA_INIT_COUNT
	.align		4
        /*0044*/ 	.byte	0x02, 0x4a
	.zero		1
	.zero		1


	//----- nvinfo : EIATTR_EXIT_INSTR_OFFSETS
	.align		4
        /*0048*/ 	.byte	0x04, 0x1c
        /*004a*/ 	.short	(.L_59 - .L_58)


	//   ....[0]....
.L_58:
        /*004c*/ 	.word	0x00000070


	//   ....[1]....
        /*0050*/ 	.word	0x00000140


	//----- nvinfo : EIATTR_CBANK_PARAM_SIZE
	.align		4
.L_59:
        /*0054*/ 	.byte	0x03, 0x19
        /*0056*/ 	.short	0x0014


	//----- nvinfo : EIATTR_PARAM_CBANK
	.align		4
        /*0058*/ 	.byte	0x04, 0x0a
        /*005a*/ 	.short	(.L_61 - .L_60)
	.align		4
.L_60:
        /*005c*/ 	.word	index@(.nv.constant0._Z12mapPredicatePiS_j)
        /*0060*/ 	.short	0x0380
        /*0062*/ 	.short	0x0014


	//----- nvinfo : EIATTR_SW_WAR
	.align		4
.L_61:
        /*0064*/ 	.byte	0x04, 0x36
        /*0066*/ 	.short	(.L_63 - .L_62)
.L_62:
        /*0068*/ 	.word	0x00000008
.L_63:


//--------------------- .nv.callgraph             --------------------------
	.section	.nv.callgraph,"",@"SHT_CUDA_CALLGRAPH"
	.align	4
	.sectionentsize	8
	.align		4
        /*0000*/ 	.word	0x00000000
	.align		4
        /*0004*/ 	.word	0xffffffff
	.align		4
        /*0008*/ 	.word	0x00000000
	.align		4
        /*000c*/ 	.word	0xfffffffe
	.align		4
        /*0010*/ 	.word	0x00000000
	.align		4
        /*0014*/ 	.word	0xfffffffd
	.align		4
        /*0018*/ 	.word	0x00000000
	.align		4
        /*001c*/ 	.word	0xfffffffc


//--------------------- .text._Z7compactPiS_S_S_j --------------------------
	.section	.text._Z7compactPiS_S_S_j,"ax",@progbits
	.align	128
        .global         _Z7compactPiS_S_S_j
        .type           _Z7compactPiS_S_S_j,@function
        .size           _Z7compactPiS_S_S_j,(.L_x_4 - _Z7compactPiS_S_S_j)
        .other          _Z7compactPiS_S_S_j,@"STO_CUDA_ENTRY STV_DEFAULT"
_Z7compactPiS_S_S_j:
.text._Z7compactPiS_S_S_j:
[----:B------:R-:W-:Y:S01]  /*0000*/  LDC R1, c[0x0][0x37c] ;  /* 0x0000df00ff017b82 */ /* 0x000fe20000000800 */
[----:B------:R-:W0:Y:S07]  /*0010*/  S2R R7, SR_TID.X ;  /* 0x0000000000077919 */ /* 0x000e2e0000002100 */
[----:B------:R-:W0:Y:S01]  /*0020*/  S2UR UR4, SR_CTAID.X ;  /* 0x00000000000479c3 */ /* 0x000e220000002500 */
[----:B------:R-:W1:Y:S07]  /*0030*/  LDCU UR5, c[0x0][0x3a0] ;  /* 0x00007400ff0577ac */ /* 0x000e6e0008000800 */
[----:B------:R-:W0:Y:S02]  /*0040*/  LDC R0, c[0x0][0x360] ;  /* 0x0000d800ff007b82 */ /* 0x000e240000000800 */
[----:B0-----:R-:W-:-:S05]  /*0050*/  IMAD R7, R0, UR4, R7 ;  /* 0x0000000400077c24 */ /* 0x001fca000f8e0207 */
[----:B-1----:R-:W-:-:S13]  /*0060*/  ISETP.GT.U32.AND P0, PT, R7, UR5, PT ;  /* 0x0000000507007c0c */ /* 0x002fda000bf04070 */
[----:B------:R-:W-:Y:S05]  /*0070*/  @P0 EXIT ;  /* 0x000000000000094d */ /* 0x000fea0003800000 */
[----:B------:R-:W0:Y:S01]  /*0080*/  LDC.64 R2, c[0x0][0x388] ;  /* 0x0000e200ff027b82 */ /* 0x000e220000000a00 */
[----:B------:R-:W1:Y:S01]  /*0090*/  LDCU.64 UR4, c[0x0][0x358] ;  /* 0x00006b00ff0477ac */ /* 0x000e620008000a00 */
[----:B0-----:R-:W-:-:S06]  /*00a0*/  IMAD.WIDE R2, R7, 0x4, R2 ;  /* 0x0000000407027825 */ /* 0x001fcc00078e0202 */
[----:B-1----:R-:W2:Y:S02]  /*00b0*/  LDG.E R2, desc[UR4][R2.64] ;  /* 0x0000000402027981 */ /* 0x002ea4000c1e1900 */
[----:B--2---:R-:W-:-:S13]  /*00c0*/  ISETP.NE.AND P0, PT, R2, 0x1, PT ;  /* 0x000000010200780c */ /* 0x004fda0003f05270 */
[----:B------:R-:W-:Y:S05]  /*00d0*/  @P0 EXIT ;  /* 0x000000000000094d */ /* 0x000fea0003800000 */
[----:B------:R-:W0:Y:S08]  /*00e0*/  LDC.64 R4, c[0x0][0x390] ;  /* 0x0000e400ff047b82 */ /* 0x000e300000000a00 */
[----:B------:R-:W1:Y:S01]  /*00f0*/  LDC.64 R2, c[0x0][0x380] ;  /* 0x0000e000ff027b82 */ /* 0x000e620000000a00 */
[----:B0-----:R-:W-:-:S06]  /*0100*/  IMAD.WIDE R4, R7, 0x4, R4 ;  /* 0x0000000407047825 */ /* 0x001fcc00078e0204 */
[----:B------:R-:W2:Y:S01]  /*0110*/  LDG.E R5, desc[UR4][R4.64] ;  /* 0x0000000404057981 */ /* 0x000ea2000c1e1900 */
[----:B-1----:R-:W-:Y:S02]  /*0120*/  IMAD.WIDE R2, R7, 0x4, R2 ;  /* 0x0000000407027825 */ /* 0x002fe400078e0202 */
[----:B------:R-:W2:Y:S04]  /*0130*/  LDC.64 R6, c[0x0][0x398] ;  /* 0x0000e600ff067b82 */ /* 0x000ea80000000a00 */
[----:B------:R-:W3:Y:S01]  /*0140*/  LDG.E R3, desc[UR4][R2.64] ;  /* 0x0000000402037981 */ /* 0x000ee2000c1e1900 */
[----:B--2---:R-:W-:-:S05]  /*0150*/  IMAD.WIDE R6, R5, 0x4, R6 ;  /* 0x0000000405067825 */ /* 0x004fca00078e0206 */
[----:B---3--:R-:W-:Y:S01]  /*0160*/  STG.E desc[UR4][R6.64+-0x4], R3 ;  /* 0xfffffc0306007986 */ /* 0x008fe2000c101904 */
[----:B------:R-:W-:Y:S05]  /*0170*/  EXIT ;  /* 0x000000000000794d */ /* 0x000fea0003800000 */
.L_x_0:
[----:B------:R-:W-:-:S00]  /*0180*/  BRA `(.L_x_0) ;  /* 0xfffffffc00fc7947 */ /* 0x000fc0000383ffff */
[----:B------:R-:W-:-:S00]  /*0190*/  NOP ;  /* 0x0000000000007918 */ /* 0x000fc00000000000 */
        /* <DEDUP_REMOVED lines=14> */
.L_x_4:


//--------------------- .text._Z4scanPiS_j        --------------------------
	.section	.text._Z4scanPiS_j,"ax",@progbits
	.align	128
        .global         _Z4scanPiS_j
        .type           _Z4scanPiS_j,@function
        .size           _Z4scanPiS_j,(.L_x_5 - _Z4scanPiS_j)
        .other          _Z4scanPiS_j,@"STO_CUDA_ENTRY STV_DEFAULT"
_Z4scanPiS_j:
.text._Z4scanPiS_j:
        /* <DEDUP_REMOVED lines=11> */
[----:B-1----:R0:W2:Y:S01]  /*00b0*/  LDG.E R4, desc[UR6][R4.64] ;  /* 0x0000000604047981 */ /* 0x0020a2000c1e1900 */
[----:B------:R-:W-:Y:S01]  /*00c0*/  I2FP.F32.U32 R6, UR5 ;  /* 0x0000000500067c45 */ /* 0x000fe20008201000 */
[----:B------:R-:W-:Y:S01]  /*00d0*/  HFMA2 R8, -RZ, RZ, 1.443359375, -0.2030029296875 ;  /* 0x3dc6b27fff087431 */ /* 0x000fe200000001ff */
[----:B------:R-:W-:Y:S02]  /*00e0*/  ISETP.NE.AND P1, PT, RZ, UR5, PT ;  /* 0x00000005ff007c0c */ /* 0x000fe4000bf25270 */
[C---:B------:R-:W-:Y:S02]  /*00f0*/  IADD3 R2, PT, PT, R6.reuse, -0x3f3504f3, RZ ;  /* 0xc0cafb0d06027810 */ /* 0x040fe40007ffe0ff */
[----:B------:R-:W-:Y:S02]  /*0100*/  ISETP.GT.U32.AND P0, PT, R6, 0x7f7fffff, PT ;  /* 0x7f7fffff0600780c */ /* 0x000fe40003f04070 */
[----:B------:R-:W-:Y:S02]  /*0110*/  LOP3.LUT R7, R2, 0xff800000, RZ, 0xc0, !PT ;  /* 0xff80000002077812 */ /* 0x000fe400078ec0ff */
[----:B0-----:R-:W-:-:S02]  /*0120*/  FSEL R5, RZ, -23, P1 ;  /* 0xc1b80000ff057808 */ /* 0x001fc40000800000 */
[----:B------:R-:W-:-:S05]  /*0130*/  IADD3 R2, PT, PT, R6, -R7, RZ ;  /* 0x8000000706027210 */ /* 0x000fca0007ffe0ff */
[----:B------:R-:W-:-:S04]  /*0140*/  FADD R9, R2, -1 ;  /* 0xbf80000002097421 */ /* 0x000fc80000000000 */
[----:B------:R-:W-:-:S04]  /*0150*/  FFMA R2, R9, R8, -0.16845393180847167969 ;  /* 0xbe2c7f3009027423 */ /* 0x000fc80000000008 */
[----:B------:R-:W-:-:S04]  /*0160*/  FFMA R2, R9, R2, 0.1716887056827545166 ;  /* 0x3e2fcf2a09027423 */ /* 0x000fc80000000002 */
[----:B------:R-:W-:-:S04]  /*0170*/  FFMA R2, R9, R2, -0.17900948226451873779 ;  /* 0xbe374e4309027423 */ /* 0x000fc80000000002 */
[----:B------:R-:W-:-:S04]  /*0180*/  FFMA R2, R9, R2, 0.20512372255325317383 ;  /* 0x3e520bf409027423 */ /* 0x000fc80000000002 */
[----:B------:R-:W-:-:S04]  /*0190*/  FFMA R2, R9, R2, -0.24046532809734344482 ;  /* 0xbe763c8b09027423 */ /* 0x000fc80000000002 */
[----:B------:R-:W-:-:S04]  /*01a0*/  FFMA R2, R9, R2, 0.28857114911079406738 ;  /* 0x3e93bf9909027423 */ /* 0x000fc80000000002 */
[----:B------:R-:W-:-:S04]  /*01b0*/  FFMA R2, R9, R2, -0.36067417263984680176 ;  /* 0xbeb8aa4909027423 */ /* 0x000fc80000000002 */
[----:B------:R-:W-:-:S04]  /*01c0*/  FFMA R2, R9, R2, 0.48089820146560668945 ;  /* 0x3ef6384a09027423 */ /* 0x000fc80000000002 */
[C---:B------:R-:W-:Y:S02]  /*01d0*/  FFMA R8, R9.reuse, R2, -0.72134751081466674805 ;  /* 0xbf38aa3b09087423 */ /* 0x040fe40000000002 */
[----:B------:R-:W0:Y:S02]  /*01e0*/  LDC.64 R2, c[0x0][0x388] ;  /* 0x0000e200ff027b82 */ /* 0x000e240000000a00 */
[C---:B------:R-:W-:Y:S01]  /*01f0*/  FMUL R10, R9.reuse, R8 ;  /* 0x00000008090a7220 */ /* 0x040fe20000400000 */
[----:B------:R-:W-:Y:S02]  /*0200*/  I2FP.F32.S32 R8, R7 ;  /* 0x0000000700087245 */ /* 0x000fe40000201400 */
[----:B------:R-:W-:Y:S01]  /*0210*/  MOV R7, 0x7f800000 ;  /* 0x7f80000000077802 */ /* 0x000fe20000000f00 */
[----:B------:R-:W-:Y:S02]  /*0220*/  FMUL R10, R9, R10 ;  /* 0x0000000a090a7220 */ /* 0x000fe40000400000 */
[----:B------:R-:W-:-:S02]  /*0230*/  FFMA R5, R8, 1.1920928955078125e-07, R5 ;  /* 0x3400000008057823 */ /* 0x000fc40000000005 */
[----:B------:R-:W-:-:S04]  /*0240*/  FFMA R10, R9, 1.4426950216293334961, R10 ;  /* 0x3fb8aa3b090a7823 */ /* 0x000fc8000000000a */
[----:B------:R-:W-:Y:S01]  /*0250*/  FADD R5, R5, R10 ;  /* 0x0000000a05057221 */ /* 0x000fe20000000000 */
[----:B------:R-:W-:-:S04]  /*0260*/  @P0 FFMA R5, R6, R7, +INF ;  /* 0x7f80000006050423 */ /* 0x000fc80000000007 */
[----:B------:R-:W-:Y:S01]  /*0270*/  FADD R5, R5, 1 ;  /* 0x3f80000005057421 */ /* 0x000fe20000000000 */
[----:B0-----:R-:W-:-:S04]  /*0280*/  IMAD.WIDE R2, R0, 0x4, R2 ;  /* 0x0000000400027825 */ /* 0x001fc800078e0202 */
[----:B------:R-:W-:-:S04]  /*0290*/  FSEL R6, R5, -INF , P1 ;  /* 0xff80000005067808 */ /* 0x000fc80000800000 */
[----:B------:R-:W-:Y:S01]  /*02a0*/  FSETP.GT.AND P0, PT, R6, 1, PT ;  /* 0x3f8000000600780b */ /* 0x000fe20003f04000 */
[----:B--2---:R0:W-:Y:S01]  /*02b0*/  STG.E desc[UR6][R2.64], R4 ;  /* 0x0000000402007986 */ /* 0x0041e2000c101906 */
[----:B------:R-:W-:Y:S11]  /*02c0*/  BAR.SYNC.DEFER_BLOCKING 0x0 ;  /* 0x0000000000007b1d */ /* 0x000ff60000010000 */
[----:B------:R-:W-:Y:S05]  /*02d0*/  @!P0 EXIT ;  /* 0x000000000000894d */ /* 0x000fea0003800000 */
[----:B------:R-:W-:Y:S01]  /*02e0*/  UMOV UR4, 0x1 ;  /* 0x0000000100047882 */ /* 0x000fe20000000000 */
[----:B------:R-:W-:-:S05]  /*02f0*/  UMOV UR5, 0x1 ;  /* 0x0000000100057882 */ /* 0x000fca0000000000 */
.L_x_1:
[----:B------:R-:W-:-:S13]  /*0300*/  ISETP.GE.AND P0, PT, R0, UR5, PT ;  /* 0x0000000500007c0c */ /* 0x000fda000bf06270 */
[----:B0-----:R-:W0:Y:S01]  /*0310*/  @P0 LDC.64 R4, c[0x0][0x388] ;  /* 0x0000e200ff040b82 */ /* 0x001e220000000a00 */
[----:B------:R-:W-:-:S05]  /*0320*/  @P0 IADD3 R7, PT, PT, R0, -UR5, RZ ;  /* 0x8000000500070c10 */ /* 0x000fca000fffe0ff */
[----:B0-----:R-:W-:Y:S02]  /*0330*/  @P0 IMAD.WIDE R4, R7, 0x4, R4 ;  /* 0x0000000407040825 */ /* 0x001fe400078e0204 */
[----:B------:R-:W2:Y:S04]  /*0340*/  @P0 LDG.E R7, desc[UR6][R2.64] ;  /* 0x0000000602070981 */ /* 0x000ea8000c1e1900 */
[----:B------:R-:W2:Y:S01]  /*0350*/  @P0 LDG.E R4, desc[UR6][R4.64] ;  /* 0x0000000604040981 */ /* 0x000ea2000c1e1900 */
[----:B------:R-:W-:Y:S02]  /*0360*/  UIADD3 UR4, UPT, UPT, UR4, 0x1, URZ ;  /* 0x0000000104047890 */ /* 0x000fe4000fffe0ff */
[----:B------:R-:W-:-:S04]  /*0370*/  USHF.L.U32 UR5, UR5, 0x1, URZ ;  /* 0x0000000105057899 */ /* 0x000fc800080006ff */
[----:B------:R-:W-:Y:S02]  /*0380*/  I2FP.F32.U32 R9, UR4 ;  /* 0x0000000400097c45 */ /* 0x000fe40008201000 */
[----:B--2---:R-:W-:-:S05]  /*0390*/  @P0 IADD3 R7, PT, PT, R4, R7, RZ ;  /* 0x0000000704070210 */ /* 0x004fca0007ffe0ff */
[----:B------:R1:W-:Y:S01]  /*03a0*/  @P0 STG.E desc[UR6][R2.64], R7 ;  /* 0x0000000702000986 */ /* 0x0003e2000c101906 */
[----:B------:R-:W-:Y:S01]  /*03b0*/  BAR.SYNC.DEFER_BLOCKING 0x0 ;  /* 0x0000000000007b1d */ /* 0x000fe20000010000 */
[----:B------:R-:W-:-:S13]  /*03c0*/  FSETP.GT.AND P0, PT, R6, R9, PT ;  /* 0x000000090600720b */ /* 0x000fda0003f04000 */
[----:B-1----:R-:W-:Y:S05]  /*03d0*/  @P0 BRA `(.L_x_1) ;  /* 0xfffffffc00c80947 */ /* 0x002fea000383ffff */
[----:B------:R-:W-:Y:S05]  /*03e0*/  EXIT ;  /* 0x000000000000794d */ /* 0x000fea0003800000 */
.L_x_2:
        /* <DEDUP_REMOVED lines=9> */
.L_x_5:


//--------------------- .text._Z12mapPredicatePiS_j --------------------------
	.section	.text._Z12mapPredicatePiS_j,"ax",@progbits
	.align	128
        .global         _Z12mapPredicatePiS_j
        .type           _Z12mapPredicatePiS_j,@function
        .size           _Z12mapPredicatePiS_j,(.L_x_6 - _Z12mapPredicatePiS_j)
        .other          _Z12mapPredicatePiS_j,@"STO_CUDA_ENTRY STV_DEFAULT"
_Z12mapPredicatePiS_j:
.text._Z12mapPredicatePiS_j:
        /* <DEDUP_REMOVED lines=9> */
[----:B------:R-:W1:Y:S07]  /*0090*/  LDCU.64 UR4, c[0x0][0x358] ;  /* 0x00006b00ff0477ac */ /* 0x000e6e0008000a00 */
[----:B------:R-:W2:Y:S01]  /*00a0*/  LDC.64 R4, c[0x0][0x380] ;  /* 0x0000e000ff047b82 */ /* 0x000ea20000000a00 */
[----:B0-----:R-:W-:-:S05]  /*00b0*/  IMAD.WIDE R2, R7, 0x4, R2 ;  /* 0x0000000407027825 */ /* 0x001fca00078e0202 */
[----:B-1----:R-:W-:Y:S01]  /*00c0*/  STG.E desc[UR4][R2.64], RZ ;  /* 0x000000ff02007986 */ /* 0x002fe2000c101904 */
[----:B--2---:R-:W-:-:S06]  /*00d0*/  IMAD.WIDE R4, R7, 0x4, R4 ;  /* 0x0000000407047825 */ /* 0x004fcc00078e0204 */
[----:B------:R-:W2:Y:S01]  /*00e0*/  LDG.E R4, desc[UR4][R4.64] ;  /* 0x0000000404047981 */ /* 0x000ea2000c1e1900 */
[----:B------:R-:W-:-:S05]  /*00f0*/  HFMA2 R7, -RZ, RZ, -0.05206298828125, -0.052093505859375 ;  /* 0xaaaaaaabff077431 */ /* 0x000fca00000001ff */
[----:B--2---:R-:W-:-:S05]  /*0100*/  IMAD R0, R4, R7, 0x2aaaaaaa ;  /* 0x2aaaaaaa04007424 */ /* 0x004fca00078e0207 */
[----:B------:R-:W-:-:S04]  /*0110*/  ISETP.GE.U32.AND P0, PT, R0, 0x55555555, PT ;  /* 0x555555550000780c */ /* 0x000fc80003f06070 */
[----:B------:R-:W-:-:S05]  /*0120*/  SEL R7, RZ, 0x1, P0 ;  /* 0x00000001ff077807 */ /* 0x000fca0000000000 */
[----:B------:R-:W-:Y:S01]  /*0130*/  STG.E desc[UR4][R2.64], R7 ;  /* 0x0000000702007986 */ /* 0x000fe2000c101904 */
[----:B------:R-:W-:Y:S05]  /*0140*/  EXIT ;  /* 0x000000000000794d */ /* 0x000fea0003800000 */
.L_x_3:
        /* <DEDUP_REMOVED lines=11> */
.L_x_6:


//--------------------- .nv.shared.reserved.0     --------------------------
	.section	.nv.shared.reserved.0,"aw",@nobits
	.weak		__nv_reservedSMEM_offset_0_alias
	.size		__nv_reservedSMEM_offset_0_alias, 0, 64
	.other		__nv_reservedSMEM_offset_0_alias,@"STO_CUDA_RESERVED_SHARED STV_DEFAULT"
__nv_reservedSMEM_offset_0_alias:
	.zero		0
	.zero		64


//--------------------- .nv.constant0._Z7compactPiS_S_S_j --------------------------
	.section	.nv.constant0._Z7compactPiS_S_S_j,"a",@progbits
	.sectionflags	@""
	.align	4
.nv.constant0._Z7compactPiS_S_S_j:
	.zero		932


//--------------------- .nv.constant0._Z4scanPiS_j --------------------------
	.section	.nv.constant0._Z4scanPiS_j,"a",@progbits
	.sectionflags	@""
	.align	4
.nv.constant0._Z4scanPiS_j:
	.zero		916


//--------------------- .nv.constant0._Z12mapPredicatePiS_j --------------------------
	.section	.nv.constant0._Z12mapPredicatePiS_j,"a",@progbits
	.sectionflags	@""
	.align	4
.nv.constant0._Z12mapPredicatePiS_j:
	.zero		916


//--------------------- SYMBOLS --------------------------

	.type		.nv.reservedSmem.offset0,@object
	.size		.nv.reservedSmem.offset0,0x4
